//
// Generated by NVIDIA NVVM Compiler
//
// Compiler Build ID: CL-36424714
// Cuda compilation tools, release 13.0, V13.0.88
// Based on NVVM 20.0.0
//

.version 9.0
.target sm_100
.address_size 64

	// .globl	_Z20MatrixInicializationPf

.visible .entry _Z20MatrixInicializationPf(
	.param .u64 .ptr .align 1 _Z20MatrixInicializationPf_param_0
)
{
	.reg .b32 	%r<11>;
	.reg .b32 	%f<2>;
	.reg .b64 	%rd<5>;

	ld.param.u64 	%rd1, [_Z20MatrixInicializationPf_param_0];
	cvta.to.global.u64 	%rd2, %rd1;
	mov.u32 	%r1, %tid.x;
	mov.u32 	%r2, %ctaid.x;
	mov.u32 	%r3, %ntid.x;
	mov.u32 	%r4, %tid.y;
	mov.u32 	%r5, %ctaid.y;
	mov.u32 	%r6, %ntid.y;
	mad.lo.s32 	%r7, %r5, %r6, %r4;
	mov.u32 	%r8, %nctaid.x;
	mad.lo.s32 	%r9, %r7, %r8, %r2;
	mad.lo.s32 	%r10, %r9, %r3, %r1;
	cvt.rn.f32.s32 	%f1, %r10;
	mul.wide.s32 	%rd3, %r10, 4;
	add.s64 	%rd4, %rd2, %rd3;
	st.global.f32 	[%rd4], %f1;
	ret;

}
	// .globl	_Z25MatrixInicializationBlockPf
.visible .entry _Z25MatrixInicializationBlockPf(
	.param .u64 .ptr .align 1 _Z25MatrixInicializationBlockPf_param_0
)
{
	.reg .b32 	%r<11>;
	.reg .b32 	%f<2>;
	.reg .b64 	%rd<5>;

	ld.param.u64 	%rd1, [_Z25MatrixInicializationBlockPf_param_0];
	cvta.to.global.u64 	%rd2, %rd1;
	mov.u32 	%r1, %tid.x;
	mov.u32 	%r2, %ctaid.x;
	mov.u32 	%r3, %ntid.x;
	mov.u32 	%r4, %tid.y;
	mov.u32 	%r5, %ctaid.y;
	mov.u32 	%r6, %ntid.y;
	mad.lo.s32 	%r7, %r5, %r6, %r4;
	mov.u32 	%r8, %nctaid.x;
	mad.lo.s32 	%r9, %r7, %r8, %r2;
	mad.lo.s32 	%r10, %r9, %r3, %r1;
	cvt.rn.f32.s32 	%f1, %r10;
	mul.wide.s32 	%rd3, %r10, 4;
	add.s64 	%rd4, %rd2, %rd3;
	st.global.f32 	[%rd4], %f1;
	ret;

}
	// .globl	_Z15MatrixTransposePfS_
.visible .entry _Z15MatrixTransposePfS_(
	.param .u64 .ptr .align 1 _Z15MatrixTransposePfS__param_0,
	.param .u64 .ptr .align 1 _Z15MatrixTransposePfS__param_1
)
{
	.reg .b32 	%r<13>;
	.reg .b32 	%f<2>;
	.reg .b64 	%rd<9>;

	ld.param.u64 	%rd1, [_Z15MatrixTransposePfS__param_0];
	ld.param.u64 	%rd2, [_Z15MatrixTransposePfS__param_1];
	cvta.to.global.u64 	%rd3, %rd1;
	cvta.to.global.u64 	%rd4, %rd2;
	mov.u32 	%r1, %tid.x;
	mov.u32 	%r2, %ctaid.x;
	mov.u32 	%r3, %ntid.x;
	mad.lo.s32 	%r4, %r2, %r3, %r1;
	mov.u32 	%r5, %tid.y;
	mov.u32 	%r6, %ctaid.y;
	mov.u32 	%r7, %ntid.y;
	mad.lo.s32 	%r8, %r6, %r7, %r5;
	mov.u32 	%r9, %nctaid.x;
	mul.lo.s32 	%r10, %r3, %r9;
	mad.lo.s32 	%r11, %r8, %r10, %r4;
	mul.wide.s32 	%rd5, %r11, 4;
	add.s64 	%rd6, %rd4, %rd5;
	ld.global.f32 	%f1, [%rd6];
	mad.lo.s32 	%r12, %r4, %r10, %r8;
	mul.wide.s32 	%rd7, %r12, 4;
	add.s64 	%rd8, %rd3, %rd7;
	st.global.f32 	[%rd8], %f1;
	ret;

}


// ===== COMPILED SASS (sm_100) =====

	.target	sm_100

	.elftype	@"ET_EXEC"


//--------------------- .note.nv.tkinfo           --------------------------
	.section	.note.nv.tkinfo,"",@"SHT_NOTE"
	.sectionflags	@"SHF_NOTE_NV_TKINFO"
	.tkinfo
        /*0018*/ 	.word	0x00000002
        /*0030*/ 	.string	""
        /*0030*/ 	.string	"ptxas"
        /*0030*/ 	.string	"Cuda compilation tools, release 13.0, V13.0.88"
        /*0030*/ 	.string	"Build cuda_13.0.r13.0/compiler.36424714_0"
        /*0030*/ 	.string	"-arch sm_100 -m 64 "



//--------------------- .note.nv.cuinfo           --------------------------
	.section	.note.nv.cuinfo,"",@"SHT_NOTE"
	.sectionflags	@"SHF_NOTE_NV_CUINFO"
        /*0018*/ 	.short	0x0002
        /*001a*/ 	.short	0x0064
        /*001c*/ 	.short	0x0082
	.zero		2


//--------------------- .nv.info                  --------------------------
	.section	.nv.info,"",@"SHT_CUDA_INFO"
	.align	4


	//----- nvinfo : EIATTR_REGCOUNT
	.align		4
        /*0000*/ 	.byte	0x04, 0x2f
        /*0002*/ 	.short	(.L_1 - .L_0)
	.align		4
.L_0:
        /*0004*/ 	.word	index@(_Z20MatrixInicializationPf)
        /*0008*/ 	.word	0x0000000c


	//----- nvinfo : EIATTR_FRAME_SIZE
	.align		4
.L_1:
        /*000c*/ 	.byte	0x04, 0x11
        /*000e*/ 	.short	(.L_3 - .L_2)
	.align		4
.L_2:
        /*0010*/ 	.word	index@(_Z20MatrixInicializationPf)
        /*0014*/ 	.word	0x00000000


	//----- nvinfo : EIATTR_REGCOUNT
	.align		4
.L_3:
        /*0018*/ 	.byte	0x04, 0x2f
        /*001a*/ 	.short	(.L_5 - .L_4)
	.align		4
.L_4:
        /*001c*/ 	.word	index@(_Z25MatrixInicializationBlockPf)
        /*0020*/ 	.word	0x0000000c


	//----- nvinfo : EIATTR_FRAME_SIZE
	.align		4
.L_5:
        /*0024*/ 	.byte	0x04, 0x11
        /*0026*/ 	.short	(.L_7 - .L_6)
	.align		4
.L_6:
        /*0028*/ 	.word	index@(_Z25MatrixInicializationBlockPf)
        /*002c*/ 	.word	0x00000000


	//----- nvinfo : EIATTR_REGCOUNT
	.align		4
.L_7:
        /*0030*/ 	.byte	0x04, 0x2f
        /*0032*/ 	.short	(.L_9 - .L_8)
	.align		4
.L_8:
        /*0034*/ 	.word	index@(_Z15MatrixTransposePfS_)
        /*0038*/ 	.word	0x0000000a


	//----- nvinfo : EIATTR_FRAME_SIZE
	.align		4
.L_9:
        /*003c*/ 	.byte	0x04, 0x11
        /*003e*/ 	.short	(.L_11 - .L_10)
	.align		4
.L_10:
        /*0040*/ 	.word	index@(_Z15MatrixTransposePfS_)
        /*0044*/ 	.word	0x00000000


	//----- nvinfo : EIATTR_MIN_STACK_SIZE
	.align		4
.L_11:
        /*0048*/ 	.byte	0x04, 0x12
        /*004a*/ 	.short	(.L_13 - .L_12)
	.align		4
.L_12:
        /*004c*/ 	.word	index@(_Z15MatrixTransposePfS_)
        /*0050*/ 	.word	0x00000000


	//----- nvinfo : EIATTR_MIN_STACK_SIZE
	.align		4
.L_13:
        /*0054*/ 	.byte	0x04, 0x12
        /*0056*/ 	.short	(.L_15 - .L_14)
	.align		4
.L_14:
        /*0058*/ 	.word	index@(_Z25MatrixInicializationBlockPf)
        /*005c*/ 	.word	0x00000000


	//----- nvinfo : EIATTR_MIN_STACK_SIZE
	.align		4
.L_15:
        /*0060*/ 	.byte	0x04, 0x12
        /*0062*/ 	.short	(.L_17 - .L_16)
	.align		4
.L_16:
        /*0064*/ 	.word	index@(_Z20MatrixInicializationPf)
        /*0068*/ 	.word	0x00000000
.L_17:


//--------------------- .nv.compat                --------------------------
	.section	.nv.compat,"",@"SHT_CUDA_COMPAT_INFO"
	.align	4
        /*0000*/ 	.byte	0x02, 0x09, 0x00, 0x00, 0x02, 0x02, 0x01, 0x00, 0x02, 0x05, 0x05, 0x00, 0x03, 0x07, 0x01, 0x01
        /*0010*/ 	.byte	0x02, 0x03, 0x00, 0x00, 0x02, 0x06, 0x01, 0x00, 0x04, 0x0b, 0x08, 0x00, 0x09, 0x00, 0x00, 0x00
        /*0020*/ 	.byte	0x00, 0x00, 0x00, 0x00


//--------------------- .nv.info._Z15MatrixTransposePfS_ --------------------------
	.section	.nv.info._Z15MatrixTransposePfS_,"",@"SHT_CUDA_INFO"
	.sectionflags	@""
	.align	4


	//----- nvinfo : EIATTR_CUDA_API_VERSION
	.align		4
        /*0000*/ 	.byte	0x04, 0x37
        /*0002*/ 	.short	(.L_19 - .L_18)
.L_18:
        /*0004*/ 	.word	0x00000082


	//----- nvinfo : EIATTR_KPARAM_INFO
	.align		4
.L_19:
        /*0008*/ 	.byte	0x04, 0x17
        /*000a*/ 	.short	(.L_21 - .L_20)
.L_20:
        /*000c*/ 	.word	0x00000000
        /*0010*/ 	.short	0x0001
        /*0012*/ 	.short	0x0008
        /*0014*/ 	.byte	0x00, 0xf5, 0x21, 0x00


	//----- nvinfo : EIATTR_KPARAM_INFO
	.align		4
.L_21:
        /*0018*/ 	.byte	0x04, 0x17
        /*001a*/ 	.short	(.L_23 - .L_22)
.L_22:
        /*001c*/ 	.word	0x00000000
        /*0020*/ 	.short	0x0000
        /*0022*/ 	.short	0x0000
        /*0024*/ 	.byte	0x00, 0xf5, 0x21, 0x00


	//----- nvinfo : EIATTR_SPARSE_MMA_MASK
	.align		4
.L_23:
        /*0028*/ 	.byte	0x03, 0x50
        /*002a*/ 	.short	0x0000


	//----- nvinfo : EIATTR_MAXREG_COUNT
	.align		4
        /*002c*/ 	.byte	0x03, 0x1b
        /*002e*/ 	.short	0x00ff


	//----- nvinfo : EIATTR_MERCURY_ISA_VERSION
	.align		4
        /*0030*/ 	.byte	0x03, 0x5f
        /*0032*/ 	.short	0x0101


	//----- nvinfo : EIATTR_VRC_CTA_INIT_COUNT
	.align		4
        /*0034*/ 	.byte	0x02, 0x4a
	.zero		1
	.zero		1


	//----- nvinfo : EIATTR_EXIT_INSTR_OFFSETS
	.align		4
        /*0038*/ 	.byte	0x04, 0x1c
        /*003a*/ 	.short	(.L_25 - .L_24)


	//   ....[0]....
.L_24:
        /*003c*/ 	.word	0x00000140


	//----- nvinfo : EIATTR_CBANK_PARAM_SIZE
	.align		4
.L_25:
        /*0040*/ 	.byte	0x03, 0x19
        /*0042*/ 	.short	0x0010


	//----- nvinfo : EIATTR_PARAM_CBANK
	.align		4
        /*0044*/ 	.byte	0x04, 0x0a
        /*0046*/ 	.short	(.L_27 - .L_26)
	.align		4
.L_26:
        /*0048*/ 	.word	index@(.nv.constant0._Z15MatrixTransposePfS_)
        /*004c*/ 	.short	0x0380
        /*004e*/ 	.short	0x0010


	//----- nvinfo : EIATTR_SW_WAR
	.align		4
.L_27:
        /*0050*/ 	.byte	0x04, 0x36
        /*0052*/ 	.short	(.L_29 - .L_28)
.L_28:
        /*0054*/ 	.word	0x00000008
.L_29:


//--------------------- .nv.info._Z25MatrixInicializationBlockPf --------------------------
	.section	.nv.info._Z25MatrixInicializationBlockPf,"",@"SHT_CUDA_INFO"
	.sectionflags	@""
	.align	4


	//----- nvinfo : EIATTR_CUDA_API_VERSION
	.align		4
        /*0000*/ 	.byte	0x04, 0x37
        /*0002*/ 	.short	(.L_31 - .L_30)
.L_30:
        /*0004*/ 	.word	0x00000082


	//----- nvinfo : EIATTR_KPARAM_INFO
	.align		4
.L_31:
        /*0008*/ 	.byte	0x04, 0x17
        /*000a*/ 	.short	(.L_33 - .L_32)
.L_32:
        /*000c*/ 	.word	0x00000000
        /*0010*/ 	.short	0x0000
        /*0012*/ 	.short	0x0000
        /*0014*/ 	.byte	0x00, 0xf5, 0x21, 0x00


	//----- nvinfo : EIATTR_SPARSE_MMA_MASK
	.align		4
.L_33:
        /*0018*/ 	.byte	0x03, 0x50
        /*001a*/ 	.short	0x0000


	//----- nvinfo : EIATTR_MAXREG_COUNT
	.align		4
        /*001c*/ 	.byte	0x03, 0x1b
        /*001e*/ 	.short	0x00ff


	//----- nvinfo : EIATTR_MERCURY_ISA_VERSION
	.align		4
        /*0020*/ 	.byte	0x03, 0x5f
        /*0022*/ 	.short	0x0101


	//----- nvinfo : EIATTR_VRC_CTA_INIT_COUNT
	.align		4
        /*0024*/ 	.byte	0x02, 0x4a
	.zero		1
	.zero		1


	//----- nvinfo : EIATTR_EXIT_INSTR_OFFSETS
	.align		4
        /*0028*/ 	.byte	0x04, 0x1c
        /*002a*/ 	.short	(.L_35 - .L_34)


	//   ....[0]....
.L_34:
        /*002c*/ 	.word	0x00000100


	//----- nvinfo : EIATTR_CBANK_PARAM_SIZE
	.align		4
.L_35:
        /*0030*/ 	.byte	0x03, 0x19
        /*0032*/ 	.short	0x0008


	//----- nvinfo : EIATTR_PARAM_CBANK
	.align		4
        /*0034*/ 	.byte	0x04, 0x0a
        /*0036*/ 	.short	(.L_37 - .L_36)
	.align		4
.L_36:
        /*0038*/ 	.word	index@(.nv.constant0._Z25MatrixInicializationBlockPf)
        /*003c*/ 	.short	0x0380
        /*003e*/ 	.short	0x0008


	//----- nvinfo : EIATTR_SW_WAR
	.align		4
.L_37:
        /*0040*/ 	.byte	0x04, 0x36
        /*0042*/ 	.short	(.L_39 - .L_38)
.L_38:
        /*0044*/ 	.word	0x00000008
.L_39:


//--------------------- .nv.info._Z20MatrixInicializationPf --------------------------
	.section	.nv.info._Z20MatrixInicializationPf,"",@"SHT_CUDA_INFO"
	.sectionflags	@""
	.align	4


	//----- nvinfo : EIATTR_CUDA_API_VERSION
	.align		4
        /*0000*/ 	.byte	0x04, 0x37
        /*0002*/ 	.short	(.L_41 - .L_40)
.L_40:
        /*0004*/ 	.word	0x00000082


	//----- nvinfo : EIATTR_KPARAM_INFO
	.align		4
.L_41:
        /*0008*/ 	.byte	0x04, 0x17
        /*000a*/ 	.short	(.L_43 - .L_42)
.L_42:
        /*000c*/ 	.word	0x00000000
        /*0010*/ 	.short	0x0000
        /*0012*/ 	.short	0x0000
        /*0014*/ 	.byte	0x00, 0xf5, 0x21, 0x00


	//----- nvinfo : EIATTR_SPARSE_MMA_MASK
	.align		4
.L_43:
        /*0018*/ 	.byte	0x03, 0x50
        /*001a*/ 	.short	0x0000


	//----- nvinfo : EIATTR_MAXREG_COUNT
	.align		4
        /*001c*/ 	.byte	0x03, 0x1b
        /*001e*/ 	.short	0x00ff


	//----- nvinfo : EIATTR_MERCURY_ISA_VERSION
	.align		4
        /*0020*/ 	.byte	0x03, 0x5f
        /*0022*/ 	.short	0x0101


	//----- nvinfo : EIATTR_VRC_CTA_INIT_COUNT
	.align		4
        /*0024*/ 	.byte	0x02, 0x4a
	.zero		1
	.zero		1


	//----- nvinfo : EIATTR_EXIT_INSTR_OFFSETS
	.align		4
        /*0028*/ 	.byte	0x04, 0x1c
        /*002a*/ 	.short	(.L_45 - .L_44)


	//   ....[0]....
.L_44:
        /*002c*/ 	.word	0x00000100


	//----- nvinfo : EIATTR_CBANK_PARAM_SIZE
	.align		4
.L_45:
        /*0030*/ 	.byte	0x03, 0x19
        /*0032*/ 	.short	0x0008


	//----- nvinfo : EIATTR_PARAM_CBANK
	.align		4
        /*0034*/ 	.byte	0x04, 0x0a
        /*0036*/ 	.short	(.L_47 - .L_46)
	.align		4
.L_46:
        /*0038*/ 	.word	index@(.nv.constant0._Z20MatrixInicializationPf)
        /*003c*/ 	.short	0x0380
        /*003e*/ 	.short	0x0008


	//----- nvinfo : EIATTR_SW_WAR
	.align		4
.L_47:
        /*0040*/ 	.byte	0x04, 0x36
        /*0042*/ 	.short	(.L_49 - .L_48)
.L_48:
        /*0044*/ 	.word	0x00000008
.L_49:


//--------------------- .nv.callgraph             --------------------------
	.section	.nv.callgraph,"",@"SHT_CUDA_CALLGRAPH"
	.align	4
	.sectionentsize	8
	.align		4
        /*0000*/ 	.word	0x00000000
	.align		4
        /*0004*/ 	.word	0xffffffff
	.align		4
        /*0008*/ 	.word	0x00000000
	.align		4
        /*000c*/ 	.word	0xfffffffe
	.align		4
        /*0010*/ 	.word	0x00000000
	.align		4
        /*0014*/ 	.word	0xfffffffd
	.align		4
        /*0018*/ 	.word	0x00000000
	.align		4
        /*001c*/ 	.word	0xfffffffc


//--------------------- .text._Z15MatrixTransposePfS_ --------------------------
	.section	.text._Z15MatrixTransposePfS_,"ax",@progbits
	.align	128
        .global         _Z15MatrixTransposePfS_
        .type           _Z15MatrixTransposePfS_,@function
        .size           _Z15MatrixTransposePfS_,(.L_x_3 - _Z15MatrixTransposePfS_)
        .other          _Z15MatrixTransposePfS_,@"STO_CUDA_ENTRY STV_DEFAULT"
_Z15MatrixTransposePfS_:
.text._Z15MatrixTransposePfS_:
[----:B------:R-:W-:Y:S01]  /*0000*/  LDC R1, c[0x0][0x37c] ;  /* 0x0000df00ff017b82 */ /* 0x000fe20000000800 */
[----:B------:R-:W0:Y:S07]  /*0010*/  S2R R7, SR_TID.Y ;  /* 0x0000000000077919 */ /* 0x000e2e0000002200 */
[----:B------:R-:W1:Y:S01]  /*0020*/  LDC R5, c[0x0][0x360] ;  /* 0x0000d800ff057b82 */ /* 0x000e620000000800 */
[----:B------:R-:W2:Y:S01]  /*0030*/  LDCU.64 UR4, c[0x0][0x358] ;  /* 0x00006b00ff0477ac */ /* 0x000ea20008000a00 */
[----:B------:R-:W3:Y:S06]  /*0040*/  S2R R0, SR_TID.X ;  /* 0x0000000000007919 */ /* 0x000eec0000002100 */
[----:B------:R-:W0:Y:S08]  /*0050*/  S2UR UR7, SR_CTAID.Y ;  /* 0x00000000000779c3 */ /* 0x000e300000002600 */
[----:B------:R-:W0:Y:S01]  /*0060*/  LDC R4, c[0x0][0x364] ;  /* 0x0000d900ff047b82 */ /* 0x000e220000000800 */
[----:B------:R-:W1:Y:S07]  /*0070*/  LDCU UR8, c[0x0][0x370] ;  /* 0x00006e00ff0877ac */ /* 0x000e6e0008000800 */
[----:B------:R-:W3:Y:S08]  /*0080*/  S2UR UR6, SR_CTAID.X ;  /* 0x00000000000679c3 */ /* 0x000ef00000002500 */
[----:B------:R-:W4:Y:S01]  /*0090*/  LDC.64 R2, c[0x0][0x388] ;  /* 0x0000e200ff027b82 */ /* 0x000f220000000a00 */
[----:B-1----:R-:W-:-:S02]  /*00a0*/  IMAD R6, R5, UR8, RZ ;  /* 0x0000000805067c24 */ /* 0x002fc4000f8e02ff */
[----:B0-----:R-:W-:Y:S02]  /*00b0*/  IMAD R7, R4, UR7, R7 ;  /* 0x0000000704077c24 */ /* 0x001fe4000f8e0207 */
[----:B---3--:R-:W-:-:S04]  /*00c0*/  IMAD R0, R5, UR6, R0 ;  /* 0x0000000605007c24 */ /* 0x008fc8000f8e0200 */
[----:B------:R-:W-:-:S04]  /*00d0*/  IMAD R5, R7, R6, R0 ;  /* 0x0000000607057224 */ /* 0x000fc800078e0200 */
[----:B----4-:R-:W-:Y:S02]  /*00e0*/  IMAD.WIDE R2, R5, 0x4, R2 ;  /* 0x0000000405027825 */ /* 0x010fe400078e0202 */
[----:B------:R-:W0:Y:S04]  /*00f0*/  LDC.64 R4, c[0x0][0x380] ;  /* 0x0000e000ff047b82 */ /* 0x000e280000000a00 */
[----:B--2---:R-:W2:Y:S01]  /*0100*/  LDG.E R3, desc[UR4][R2.64] ;  /* 0x0000000402037981 */ /* 0x004ea2000c1e1900 */
[----:B------:R-:W-:-:S04]  /*0110*/  IMAD R7, R0, R6, R7 ;  /* 0x0000000600077224 */ /* 0x000fc800078e0207 */
[----:B0-----:R-:W-:-:S05]  /*0120*/  IMAD.WIDE R4, R7, 0x4, R4 ;  /* 0x0000000407047825 */ /* 0x001fca00078e0204 */
[----:B--2---:R-:W-:Y:S01]  /*0130*/  STG.E desc[UR4][R4.64], R3 ;  /* 0x0000000304007986 */ /* 0x004fe2000c101904 */
[----:B------:R-:W-:Y:S05]  /*0140*/  EXIT ;  /* 0x000000000000794d */ /* 0x000fea0003800000 */
.L_x_0:
[----:B------:R-:W-:-:S00]  /*0150*/  BRA `(.L_x_0) ;  /* 0xfffffffc00fc7947 */ /* 0x000fc0000383ffff */
[----:B------:R-:W-:-:S00]  /*0160*/  NOP ;  /* 0x0000000000007918 */ /* 0x000fc00000000000 */
        /* <DEDUP_REMOVED lines=9> */
.L_x_3:


//--------------------- .text._Z25MatrixInicializationBlockPf --------------------------
	.section	.text._Z25MatrixInicializationBlockPf,"ax",@progbits
	.align	128
        .global         _Z25MatrixInicializationBlockPf
        .type           _Z25MatrixInicializationBlockPf,@function
        .size           _Z25MatrixInicializationBlockPf,(.L_x_4 - _Z25MatrixInicializationBlockPf)
        .other          _Z25MatrixInicializationBlockPf,@"STO_CUDA_ENTRY STV_DEFAULT"
_Z25MatrixInicializationBlockPf:
.text._Z25MatrixInicializationBlockPf:
[----:B------:R-:W-:Y:S01]  /*0000*/  LDC R1, c[0x0][0x37c] ;  /* 0x0000df00ff017b82 */ /* 0x000fe20000000800 */
[----:B------:R-:W0:Y:S01]  /*0010*/  S2R R0, SR_TID.Y ;  /* 0x0000000000007919 */ /* 0x000e220000002200 */
[----:B------:R-:W1:Y:S06]  /*0020*/  LDCU UR7, c[0x0][0x360] ;  /* 0x00006c00ff0777ac */ /* 0x000e6c0008000800 */
[----:B------:R-:W0:Y:S01]  /*0030*/  S2UR UR4, SR_CTAID.Y ;  /* 0x00000000000479c3 */ /* 0x000e220000002600 */
[----:B------:R-:W1:Y:S07]  /*0040*/  S2R R5, SR_TID.X ;  /* 0x0000000000057919 */ /* 0x000e6e0000002100 */
[----:B------:R-:W0:Y:S08]  /*0050*/  LDC R7, c[0x0][0x364] ;  /* 0x0000d900ff077b82 */ /* 0x000e300000000800 */
[----:B------:R-:W2:Y:S08]  /*0060*/  S2UR UR6, SR_CTAID.X ;  /* 0x00000000000679c3 */ /* 0x000eb00000002500 */
[----:B------:R-:W2:Y:S08]  /*0070*/  LDC R9, c[0x0][0x370] ;  /* 0x0000dc00ff097b82 */ /* 0x000eb00000000800 */
[----:B------:R-:W3:Y:S01]  /*0080*/  LDC.64 R2, c[0x0][0x380] ;  /* 0x0000e000ff027b82 */ /* 0x000ee20000000a00 */
[----:B0-----:R-:W-:Y:S01]  /*0090*/  IMAD R0, R7, UR4, R0 ;  /* 0x0000000407007c24 */ /* 0x001fe2000f8e0200 */
[----:B------:R-:W0:Y:S03]  /*00a0*/  LDCU.64 UR4, c[0x0][0x358] ;  /* 0x00006b00ff0477ac */ /* 0x000e260008000a00 */
[----:B--2---:R-:W-:-:S04]  /*00b0*/  IMAD R0, R0, R9, UR6 ;  /* 0x0000000600007e24 */ /* 0x004fc8000f8e0209 */
[----:B-1----:R-:W-:-:S04]  /*00c0*/  IMAD R5, R0, UR7, R5 ;  /* 0x0000000700057c24 */ /* 0x002fc8000f8e0205 */
[----:B---3--:R-:W-:Y:S01]  /*00d0*/  IMAD.WIDE R2, R5, 0x4, R2 ;  /* 0x0000000405027825 */ /* 0x008fe200078e0202 */
[----:B------:R-:W-:-:S05]  /*00e0*/  I2FP.F32.S32 R5, R5 ;  /* 0x0000000500057245 */ /* 0x000fca0000201400 */
[----:B0-----:R-:W-:Y:S01]  /*00f0*/  STG.E desc[UR4][R2.64], R5 ;  /* 0x0000000502007986 */ /* 0x001fe2000c101904 */
[----:B------:R-:W-:Y:S05]  /*0100*/  EXIT ;  /* 0x000000000000794d */ /* 0x000fea0003800000 */
.L_x_1:
        /* <DEDUP_REMOVED lines=15> */
.L_x_4:


//--------------------- .text._Z20MatrixInicializationPf --------------------------
	.section	.text._Z20MatrixInicializationPf,"ax",@progbits
	.align	128
        .global         _Z20MatrixInicializationPf
        .type           _Z20MatrixInicializationPf,@function
        .size           _Z20MatrixInicializationPf,(.L_x_5 - _Z20MatrixInicializationPf)
        .other          _Z20MatrixInicializationPf,@"STO_CUDA_ENTRY STV_DEFAULT"
_Z20MatrixInicializationPf:
.text._Z20MatrixInicializationPf:
        /* <DEDUP_REMOVED lines=17> */
.L_x_2:
        /* <DEDUP_REMOVED lines=15> */
.L_x_5:


//--------------------- .nv.shared.reserved.0     --------------------------
	.section	.nv.shared.reserved.0,"aw",@nobits
	.weak		__nv_reservedSMEM_offset_0_alias
	.size		__nv_reservedSMEM_offset_0_alias, 0, 64
	.other		__nv_reservedSMEM_offset_0_alias,@"STO_CUDA_RESERVED_SHARED STV_DEFAULT"
__nv_reservedSMEM_offset_0_alias:
	.zero		0
	.zero		64


//--------------------- .nv.constant0._Z15MatrixTransposePfS_ --------------------------
	.section	.nv.constant0._Z15MatrixTransposePfS_,"a",@progbits
	.sectionflags	@""
	.align	4
.nv.constant0._Z15MatrixTransposePfS_:
	.zero		912


//--------------------- .nv.constant0._Z25MatrixInicializationBlockPf --------------------------
	.section	.nv.constant0._Z25MatrixInicializationBlockPf,"a",@progbits
	.sectionflags	@""
	.align	4
.nv.constant0._Z25MatrixInicializationBlockPf:
	.zero		904


//--------------------- .nv.constant0._Z20MatrixInicializationPf --------------------------
	.section	.nv.constant0._Z20MatrixInicializationPf,"a",@progbits
	.sectionflags	@""
	.align	4
.nv.constant0._Z20MatrixInicializationPf:
	.zero		904


//--------------------- SYMBOLS --------------------------

	.type		.nv.reservedSmem.offset0,@object
	.size		.nv.reservedSmem.offset0,0x4
